//
// Generated by NVIDIA NVVM Compiler
//
// Compiler Build ID: CL-36424714
// Cuda compilation tools, release 13.0, V13.0.88
// Based on NVVM 20.0.0
//

.version 9.0
.target sm_100
.address_size 64

	// .globl	_Z13evolve_kernelPmiyi
.global .align 4 .b8 precalc_xorwow_matrix[102400];
.global .align 4 .b8 precalc_xorwow_offset_matrix[102400];
.global .align 4 .b8 mrg32k3aM1[2304];
.global .align 4 .b8 mrg32k3aM2[2304];
.global .align 4 .b8 mrg32k3aM1SubSeq[2016];
.global .align 4 .b8 mrg32k3aM2SubSeq[2016];
.global .align 4 .b8 mrg32k3aM1Seq[2304];
.global .align 4 .b8 mrg32k3aM2Seq[2304];
.const .align 8 .b8 __cr_lgamma_table[72];

.visible .entry _Z13evolve_kernelPmiyi(
	.param .u64 .ptr .align 1 _Z13evolve_kernelPmiyi_param_0,
	.param .u32 _Z13evolve_kernelPmiyi_param_1,
	.param .u64 _Z13evolve_kernelPmiyi_param_2,
	.param .u32 _Z13evolve_kernelPmiyi_param_3
)
{
	.reg .pred 	%p<2>;
	.reg .b32 	%r<60>;
	.reg .b64 	%rd<26>;

	ld.param.u64 	%rd1, [_Z13evolve_kernelPmiyi_param_0];
	ld.param.u32 	%r2, [_Z13evolve_kernelPmiyi_param_1];
	ld.param.u64 	%rd2, [_Z13evolve_kernelPmiyi_param_2];
	ld.param.u32 	%r3, [_Z13evolve_kernelPmiyi_param_3];
	mov.u32 	%r4, %ctaid.x;
	mov.u32 	%r5, %ntid.x;
	mov.u32 	%r6, %tid.x;
	mad.lo.s32 	%r1, %r4, %r5, %r6;
	setp.ge.s32 	%p1, %r1, %r2;
	@%p1 bra 	$L__BB0_2;
	cvta.to.global.u64 	%rd3, %rd1;
	cvt.s64.s32 	%rd4, %r1;
	add.s64 	%rd5, %rd2, %rd4;
	mul.wide.s32 	%rd6, %r3, %r2;
	add.s64 	%rd7, %rd5, %rd6;
	cvt.u32.u64 	%r7, %rd7;
	xor.b32  	%r8, %r7, -1429050551;
	mul.lo.s32 	%r9, %r8, 1099087573;
	{ .reg .b32 tmp; mov.b64 {tmp, %r10}, %rd7; }
	xor.b32  	%r11, %r10, -136515619;
	mul.lo.s32 	%r12, %r11, -1703105765;
	add.s32 	%r13, %r9, %r12;
	add.s32 	%r14, %r13, 6615241;
	add.s32 	%r15, %r9, 123456789;
	xor.b32  	%r16, %r9, 362436069;
	add.s32 	%r17, %r12, 521288629;
	xor.b32  	%r18, %r12, 88675123;
	add.s32 	%r19, %r9, 5783321;
	shr.u32 	%r20, %r15, 2;
	xor.b32  	%r21, %r20, %r15;
	shl.b32 	%r22, %r19, 4;
	shl.b32 	%r23, %r21, 1;
	xor.b32  	%r24, %r22, %r23;
	xor.b32  	%r25, %r24, %r19;
	xor.b32  	%r26, %r25, %r21;
	add.s32 	%r27, %r14, %r26;
	add.s32 	%r28, %r27, 362437;
	rem.u32 	%r29, %r28, %r2;
	mul.wide.u32 	%rd8, %r29, 8;
	add.s64 	%rd9, %rd3, %rd8;
	ld.global.u64 	%rd10, [%rd9];
	shr.u32 	%r30, %r16, 2;
	xor.b32  	%r31, %r30, %r16;
	shl.b32 	%r32, %r26, 4;
	shl.b32 	%r33, %r31, 1;
	xor.b32  	%r34, %r33, %r32;
	xor.b32  	%r35, %r34, %r31;
	xor.b32  	%r36, %r35, %r26;
	add.s32 	%r37, %r14, %r36;
	add.s32 	%r38, %r37, 724874;
	rem.u32 	%r39, %r38, %r2;
	mul.wide.u32 	%rd11, %r39, 8;
	add.s64 	%rd12, %rd3, %rd11;
	ld.global.u64 	%rd13, [%rd12];
	shr.u32 	%r40, %r17, 2;
	xor.b32  	%r41, %r40, %r17;
	shl.b32 	%r42, %r36, 4;
	shl.b32 	%r43, %r41, 1;
	xor.b32  	%r44, %r43, %r42;
	xor.b32  	%r45, %r44, %r41;
	xor.b32  	%r46, %r45, %r36;
	add.s32 	%r47, %r14, %r46;
	add.s32 	%r48, %r47, 1087311;
	rem.u32 	%r49, %r48, %r2;
	mul.wide.u32 	%rd14, %r49, 8;
	add.s64 	%rd15, %rd3, %rd14;
	ld.global.u64 	%rd16, [%rd15];
	shr.u32 	%r50, %r18, 2;
	xor.b32  	%r51, %r50, %r18;
	shl.b32 	%r52, %r46, 4;
	shl.b32 	%r53, %r51, 1;
	xor.b32  	%r54, %r53, %r52;
	xor.b32  	%r55, %r54, %r51;
	xor.b32  	%r56, %r55, %r46;
	add.s32 	%r57, %r14, %r56;
	add.s32 	%r58, %r57, 1449748;
	rem.u32 	%r59, %r58, %r2;
	mul.wide.u32 	%rd17, %r59, 8;
	add.s64 	%rd18, %rd3, %rd17;
	ld.global.u64 	%rd19, [%rd18];
	max.u64 	%rd20, %rd10, %rd13;
	max.u64 	%rd21, %rd16, %rd19;
	add.s64 	%rd22, %rd21, %rd20;
	shr.u64 	%rd23, %rd22, 1;
	mul.wide.s32 	%rd24, %r1, 8;
	add.s64 	%rd25, %rd3, %rd24;
	st.global.u64 	[%rd25], %rd23;
$L__BB0_2:
	ret;

}


// ===== COMPILED SASS (sm_100) =====

	.target	sm_100

	.elftype	@"ET_EXEC"


//--------------------- .note.nv.tkinfo           --------------------------
	.section	.note.nv.tkinfo,"",@"SHT_NOTE"
	.sectionflags	@"SHF_NOTE_NV_TKINFO"
	.tkinfo
        /*0018*/ 	.word	0x00000002
        /*0030*/ 	.string	""
        /*0030*/ 	.string	"ptxas"
        /*0030*/ 	.string	"Cuda compilation tools, release 13.0, V13.0.88"
        /*0030*/ 	.string	"Build cuda_13.0.r13.0/compiler.36424714_0"
        /*0030*/ 	.string	"-arch sm_100 -m 64 "



//--------------------- .note.nv.cuinfo           --------------------------
	.section	.note.nv.cuinfo,"",@"SHT_NOTE"
	.sectionflags	@"SHF_NOTE_NV_CUINFO"
        /*0018*/ 	.short	0x0002
        /*001a*/ 	.short	0x0064
        /*001c*/ 	.short	0x0082
	.zero		2


//--------------------- .nv.info                  --------------------------
	.section	.nv.info,"",@"SHT_CUDA_INFO"
	.align	4


	//----- nvinfo : EIATTR_REGCOUNT
	.align		4
        /*0000*/ 	.byte	0x04, 0x2f
        /*0002*/ 	.short	(.L_10 - .L_9)
	.align		4
.L_9:
        /*0004*/ 	.word	index@(_Z13evolve_kernelPmiyi)
        /*0008*/ 	.word	0x00000012


	//----- nvinfo : EIATTR_FRAME_SIZE
	.align		4
.L_10:
        /*000c*/ 	.byte	0x04, 0x11
        /*000e*/ 	.short	(.L_12 - .L_11)
	.align		4
.L_11:
        /*0010*/ 	.word	index@(_Z13evolve_kernelPmiyi)
        /*0014*/ 	.word	0x00000000


	//----- nvinfo : EIATTR_MIN_STACK_SIZE
	.align		4
.L_12:
        /*0018*/ 	.byte	0x04, 0x12
        /*001a*/ 	.short	(.L_14 - .L_13)
	.align		4
.L_13:
        /*001c*/ 	.word	index@(_Z13evolve_kernelPmiyi)
        /*0020*/ 	.word	0x00000000
.L_14:


//--------------------- .nv.compat                --------------------------
	.section	.nv.compat,"",@"SHT_CUDA_COMPAT_INFO"
	.align	4
        /*0000*/ 	.byte	0x02, 0x09, 0x00, 0x00, 0x02, 0x02, 0x01, 0x00, 0x02, 0x05, 0x05, 0x00, 0x03, 0x07, 0x01, 0x01
        /*0010*/ 	.byte	0x02, 0x03, 0x00, 0x00, 0x02, 0x06, 0x01, 0x00, 0x04, 0x0b, 0x08, 0x00, 0x09, 0x00, 0x00, 0x00
        /*0020*/ 	.byte	0x00, 0x00, 0x00, 0x00


//--------------------- .nv.info._Z13evolve_kernelPmiyi --------------------------
	.section	.nv.info._Z13evolve_kernelPmiyi,"",@"SHT_CUDA_INFO"
	.sectionflags	@""
	.align	4


	//----- nvinfo : EIATTR_CUDA_API_VERSION
	.align		4
        /*0000*/ 	.byte	0x04, 0x37
        /*0002*/ 	.short	(.L_16 - .L_15)
.L_15:
        /*0004*/ 	.word	0x00000082


	//----- nvinfo : EIATTR_KPARAM_INFO
	.align		4
.L_16:
        /*0008*/ 	.byte	0x04, 0x17
        /*000a*/ 	.short	(.L_18 - .L_17)
.L_17:
        /*000c*/ 	.word	0x00000000
        /*0010*/ 	.short	0x0003
        /*0012*/ 	.short	0x0018
        /*0014*/ 	.byte	0x00, 0xf0, 0x11, 0x00


	//----- nvinfo : EIATTR_KPARAM_INFO
	.align		4
.L_18:
        /*0018*/ 	.byte	0x04, 0x17
        /*001a*/ 	.short	(.L_20 - .L_19)
.L_19:
        /*001c*/ 	.word	0x00000000
        /*0020*/ 	.short	0x0002
        /*0022*/ 	.short	0x0010
        /*0024*/ 	.byte	0x00, 0xf0, 0x21, 0x00


	//----- nvinfo : EIATTR_KPARAM_INFO
	.align		4
.L_20:
        /*0028*/ 	.byte	0x04, 0x17
        /*002a*/ 	.short	(.L_22 - .L_21)
.L_21:
        /*002c*/ 	.word	0x00000000
        /*0030*/ 	.short	0x0001
        /*0032*/ 	.short	0x0008
        /*0034*/ 	.byte	0x00, 0xf0, 0x11, 0x00


	//----- nvinfo : EIATTR_KPARAM_INFO
	.align		4
.L_22:
        /*0038*/ 	.byte	0x04, 0x17
        /*003a*/ 	.short	(.L_24 - .L_23)
.L_23:
        /*003c*/ 	.word	0x00000000
        /*0040*/ 	.short	0x0000
        /*0042*/ 	.short	0x0000
        /*0044*/ 	.byte	0x00, 0xf5, 0x21, 0x00


	//----- nvinfo : EIATTR_SPARSE_MMA_MASK
	.align		4
.L_24:
        /*0048*/ 	.byte	0x03, 0x50
        /*004a*/ 	.short	0x0000


	//----- nvinfo : EIATTR_MAXREG_COUNT
	.align		4
        /*004c*/ 	.byte	0x03, 0x1b
        /*004e*/ 	.short	0x00ff


	//----- nvinfo : EIATTR_MERCURY_ISA_VERSION
	.align		4
        /*0050*/ 	.byte	0x03, 0x5f
        /*0052*/ 	.short	0x0101


	//----- nvinfo : EIATTR_VRC_CTA_INIT_COUNT
	.align		4
        /*0054*/ 	.byte	0x02, 0x4a
	.zero		1
	.zero		1


	//----- nvinfo : EIATTR_EXIT_INSTR_OFFSETS
	.align		4
        /*0058*/ 	.byte	0x04, 0x1c
        /*005a*/ 	.short	(.L_26 - .L_25)


	//   ....[0]....
.L_25:
        /*005c*/ 	.word	0x00000070


	//   ....[1]....
        /*0060*/ 	.word	0x00000750


	//----- nvinfo : EIATTR_CBANK_PARAM_SIZE
	.align		4
.L_26:
        /*0064*/ 	.byte	0x03, 0x19
        /*0066*/ 	.short	0x001c


	//----- nvinfo : EIATTR_PARAM_CBANK
	.align		4
        /*0068*/ 	.byte	0x04, 0x0a
        /*006a*/ 	.short	(.L_28 - .L_27)
	.align		4
.L_27:
        /*006c*/ 	.word	index@(.nv.constant0._Z13evolve_kernelPmiyi)
        /*0070*/ 	.short	0x0380
        /*0072*/ 	.short	0x001c


	//----- nvinfo : EIATTR_SW_WAR
	.align		4
.L_28:
        /*0074*/ 	.byte	0x04, 0x36
        /*0076*/ 	.short	(.L_30 - .L_29)
.L_29:
        /*0078*/ 	.word	0x00000008
.L_30:


//--------------------- .nv.callgraph             --------------------------
	.section	.nv.callgraph,"",@"SHT_CUDA_CALLGRAPH"
	.align	4
	.sectionentsize	8
	.align		4
        /*0000*/ 	.word	0x00000000
	.align		4
        /*0004*/ 	.word	0xffffffff
	.align		4
        /*0008*/ 	.word	0x00000000
	.align		4
        /*000c*/ 	.word	0xfffffffe
	.align		4
        /*0010*/ 	.word	0x00000000
	.align		4
        /*0014*/ 	.word	0xfffffffd
	.align		4
        /*0018*/ 	.word	0x00000000
	.align		4
        /*001c*/ 	.word	0xfffffffc


//--------------------- .nv.constant4             --------------------------
	.section	.nv.constant4,"a",@progbits
	.align	8
	.align		8
.nv.constant4:
        /*0000*/ 	.dword	precalc_xorwow_matrix
	.align		8
        /*0008*/ 	.dword	precalc_xorwow_offset_matrix
	.align		8
        /*0010*/ 	.dword	mrg32k3aM1
	.align		8
        /*0018*/ 	.dword	mrg32k3aM2
	.align		8
        /*0020*/ 	.dword	mrg32k3aM1SubSeq
	.align		8
        /*0028*/ 	.dword	mrg32k3aM2SubSeq
	.align		8
        /*0030*/ 	.dword	mrg32k3aM1Seq
	.align		8
        /*0038*/ 	.dword	mrg32k3aM2Seq


//--------------------- .nv.constant3             --------------------------
	.section	.nv.constant3,"a",@progbits
	.align	8
.nv.constant3:
	.type		__cr_lgamma_table,@object
	.size		__cr_lgamma_table,(.L_8 - __cr_lgamma_table)
__cr_lgamma_table:
        /*0000*/ 	.byte	0x00, 0x00, 0x00, 0x00, 0x00, 0x00, 0x00, 0x00, 0x00, 0x00, 0x00, 0x00, 0x00, 0x00, 0x00, 0x00
        /*0010*/ 	.byte	0xef, 0x39, 0xfa, 0xfe, 0x42, 0x2e, 0xe6, 0x3f, 0x02, 0x20, 0x2a, 0xfa, 0x0b, 0xab, 0xfc, 0x3f
        /*0020*/ 	.byte	0xf9, 0x2c, 0x92, 0x7c, 0xa7, 0x6c, 0x09, 0x40, 0xc9, 0x79, 0x44, 0x3c, 0x64, 0x26, 0x13, 0x40
        /*0030*/ 	.byte	0xca, 0x01, 0xcf, 0x3a, 0x27, 0x51, 0x1a, 0x40, 0x30, 0xcc, 0x2d, 0xf3, 0xe1, 0x0c, 0x21, 0x40
        /*0040*/ 	.byte	0x0d, 0xb7, 0xfc, 0x82, 0x8e, 0x35, 0x25, 0x40
.L_8:


//--------------------- .text._Z13evolve_kernelPmiyi --------------------------
	.section	.text._Z13evolve_kernelPmiyi,"ax",@progbits
	.align	128
        .global         _Z13evolve_kernelPmiyi
        .type           _Z13evolve_kernelPmiyi,@function
        .size           _Z13evolve_kernelPmiyi,(.L_x_1 - _Z13evolve_kernelPmiyi)
        .other          _Z13evolve_kernelPmiyi,@"STO_CUDA_ENTRY STV_DEFAULT"
_Z13evolve_kernelPmiyi:
.text._Z13evolve_kernelPmiyi:
[----:B------:R-:W-:Y:S01]  /*0000*/  LDC R1, c[0x0][0x37c] ;  /* 0x0000df00ff017b82 */ /* 0x000fe20000000800 */
[----:B------:R-:W0:Y:S07]  /*0010*/  S2R R3, SR_TID.X ;  /* 0x0000000000037919 */ /* 0x000e2e0000002100 */
[----:B------:R-:W0:Y:S01]  /*0020*/  S2UR UR4, SR_CTAID.X ;  /* 0x00000000000479c3 */ /* 0x000e220000002500 */
[----:B------:R-:W1:Y:S07]  /*0030*/  LDCU UR6, c[0x0][0x388] ;  /* 0x00007100ff0677ac */ /* 0x000e6e0008000800 */
[----:B------:R-:W0:Y:S02]  /*0040*/  LDC R0, c[0x0][0x360] ;  /* 0x0000d800ff007b82 */ /* 0x000e240000000800 */
[----:B0-----:R-:W-:-:S05]  /*0050*/  IMAD R0, R0, UR4, R3 ;  /* 0x0000000400007c24 */ /* 0x001fca000f8e0203 */
[----:B-1----:R-:W-:-:S13]  /*0060*/  ISETP.GE.AND P0, PT, R0, UR6, PT ;  /* 0x0000000600007c0c */ /* 0x002fda000bf06270 */
[----:B------:R-:W-:Y:S05]  /*0070*/  @P0 EXIT ;  /* 0x000000000000094d */ /* 0x000fea0003800000 */
[----:B------:R-:W0:Y:S01]  /*0080*/  LDCU.64 UR4, c[0x0][0x390] ;  /* 0x00007200ff0477ac */ /* 0x000e220008000a00 */
[----:B------:R-:W1:Y:S01]  /*0090*/  LDC R5, c[0x0][0x398] ;  /* 0x0000e600ff057b82 */ /* 0x000e620000000800 */
[----:B------:R-:W2:Y:S08]  /*00a0*/  I2F.U32.RP R9, UR6 ;  /* 0x0000000600097d06 */ /* 0x000eb00008209000 */
[----:B--2---:R-:W2:Y:S01]  /*00b0*/  MUFU.RCP R9, R9 ;  /* 0x0000000900097308 */ /* 0x004ea20000001000 */
[----:B0-----:R-:W-:-:S04]  /*00c0*/  IADD3 R2, P0, PT, R0, UR4, RZ ;  /* 0x0000000400027c10 */ /* 0x001fc8000ff1e0ff */
[----:B------:R-:W-:Y:S01]  /*00d0*/  LEA.HI.X.SX32 R3, R0, UR5, 0x1, P0 ;  /* 0x0000000500037c11 */ /* 0x000fe200080f0eff */
[----:B------:R-:W0:Y:S02]  /*00e0*/  LDCU.64 UR4, c[0x0][0x358] ;  /* 0x00006b00ff0477ac */ /* 0x000e240008000a00 */
[----:B-1----:R-:W-:-:S03]  /*00f0*/  IMAD.WIDE R2, R5, UR6, R2 ;  /* 0x0000000605027c25 */ /* 0x002fc6000f8e0202 */
[----:B------:R-:W-:Y:S01]  /*0100*/  LOP3.LUT R2, R2, 0xaad26b49, RZ, 0x3c, !PT ;  /* 0xaad26b4902027812 */ /* 0x000fe200078e3cff */
[----:B--2---:R-:W-:-:S04]  /*0110*/  VIADD R9, R9, 0xffffffe ;  /* 0x0ffffffe09097836 */ /* 0x004fc80000000000 */
[----:B------:R-:W-:-:S04]  /*0120*/  IMAD R2, R2, 0x4182bed5, RZ ;  /* 0x4182bed502027824 */ /* 0x000fc800078e02ff */
[C---:B------:R-:W-:Y:S02]  /*0130*/  VIADD R4, R2.reuse, 0x75bcd15 ;  /* 0x075bcd1502047836 */ /* 0x040fe40000000000 */
[----:B------:R-:W-:-:S03]  /*0140*/  VIADD R6, R2, 0x583f19 ;  /* 0x00583f1902067836 */ /* 0x000fc60000000000 */
[----:B------:R-:W-:Y:S01]  /*0150*/  SHF.R.U32.HI R5, RZ, 0x2, R4 ;  /* 0x00000002ff057819 */ /* 0x000fe20000011604 */
[----:B------:R-:W-:-:S03]  /*0160*/  IMAD.SHL.U32 R7, R6, 0x10, RZ ;  /* 0x0000001006077824 */ /* 0x000fc600078e00ff */
[----:B------:R-:W-:Y:S02]  /*0170*/  LOP3.LUT R4, R5, R4, RZ, 0x3c, !PT ;  /* 0x0000000405047212 */ /* 0x000fe400078e3cff */
[----:B------:R-:W-:Y:S02]  /*0180*/  LOP3.LUT R5, R3, 0xf7dcefdd, RZ, 0x3c, !PT ;  /* 0xf7dcefdd03057812 */ /* 0x000fe400078e3cff */
[----:B------:R-:W-:Y:S01]  /*0190*/  LOP3.LUT R3, R2, 0x159a55e5, RZ, 0x3c, !PT ;  /* 0x159a55e502037812 */ /* 0x000fe200078e3cff */
[----:B------:R-:W-:Y:S02]  /*01a0*/  IMAD.SHL.U32 R8, R4, 0x2, RZ ;  /* 0x0000000204087824 */ /* 0x000fe400078e00ff */
[----:B------:R-:W-:Y:S01]  /*01b0*/  IMAD R5, R5, -0x658354e5, RZ ;  /* 0x9a7cab1b05057824 */ /* 0x000fe200078e02ff */
[----:B------:R-:W-:Y:S02]  /*01c0*/  SHF.R.U32.HI R3, RZ, 0x2, R3 ;  /* 0x00000002ff037819 */ /* 0x000fe40000011603 */
[----:B------:R-:W-:Y:S01]  /*01d0*/  LOP3.LUT R7, R6, R7, R8, 0x96, !PT ;  /* 0x0000000706077212 */ /* 0x000fe200078e9608 */
[----:B------:R-:W-:Y:S01]  /*01e0*/  VIADD R6, R5, 0x1f123bb5 ;  /* 0x1f123bb505067836 */ /* 0x000fe20000000000 */
[----:B------:R-:W-:-:S02]  /*01f0*/  LOP3.LUT R8, R3, 0x159a55e5, R2, 0x96, !PT ;  /* 0x159a55e503087812 */ /* 0x000fc400078e9602 */
[----:B------:R-:W-:Y:S01]  /*0200*/  LOP3.LUT R4, R7, R4, RZ, 0x3c, !PT ;  /* 0x0000000407047212 */ /* 0x000fe200078e3cff */
[----:B------:R1:W2:Y:S01]  /*0210*/  F2I.FTZ.U32.TRUNC.NTZ R3, R9 ;  /* 0x0000000900037305 */ /* 0x0002a2000021f000 */
[----:B------:R-:W-:Y:S01]  /*0220*/  SHF.R.U32.HI R11, RZ, 0x2, R6 ;  /* 0x00000002ff0b7819 */ /* 0x000fe20000011606 */
[----:B------:R-:W-:Y:S02]  /*0230*/  IMAD.SHL.U32 R10, R8, 0x2, RZ ;  /* 0x00000002080a7824 */ /* 0x000fe400078e00ff */
[----:B------:R-:W-:Y:S01]  /*0240*/  IMAD.SHL.U32 R7, R4, 0x10, RZ ;  /* 0x0000001004077824 */ /* 0x000fe200078e00ff */
[----:B------:R-:W-:Y:S02]  /*0250*/  LOP3.LUT R11, R11, R6, RZ, 0x3c, !PT ;  /* 0x000000060b0b7212 */ /* 0x000fe400078e3cff */
[----:B------:R-:W-:Y:S02]  /*0260*/  LOP3.LUT R6, R5, 0x5491333, RZ, 0x3c, !PT ;  /* 0x0549133305067812 */ /* 0x000fe400078e3cff */
[----:B------:R-:W-:-:S02]  /*0270*/  LOP3.LUT R7, R8, R10, R7, 0x96, !PT ;  /* 0x0000000a08077212 */ /* 0x000fc400078e9607 */
[----:B------:R-:W-:Y:S02]  /*0280*/  SHF.R.U32.HI R6, RZ, 0x2, R6 ;  /* 0x00000002ff067819 */ /* 0x000fe40000011606 */
[----:B------:R-:W-:Y:S01]  /*0290*/  LOP3.LUT R8, R7, R4, RZ, 0x3c, !PT ;  /* 0x0000000407087212 */ /* 0x000fe200078e3cff */
[----:B------:R-:W-:Y:S01]  /*02a0*/  IMAD.SHL.U32 R7, R11, 0x2, RZ ;  /* 0x000000020b077824 */ /* 0x000fe200078e00ff */
[--C-:B-1----:R-:W-:Y:S02]  /*02b0*/  LOP3.LUT R9, R6, 0x5491333, R5.reuse, 0x96, !PT ;  /* 0x0549133306097812 */ /* 0x102fe400078e9605 */
[----:B------:R-:W-:Y:S01]  /*02c0*/  IADD3 R5, PT, PT, R2, 0x64f0c9, R5 ;  /* 0x0064f0c902057810 */ /* 0x000fe20007ffe005 */
[----:B------:R-:W-:Y:S02]  /*02d0*/  IMAD.SHL.U32 R10, R8, 0x10, RZ ;  /* 0x00000010080a7824 */ /* 0x000fe400078e00ff */
[----:B------:R-:W-:Y:S01]  /*02e0*/  IMAD.MOV.U32 R2, RZ, RZ, RZ ;  /* 0x000000ffff027224 */ /* 0x000fe200078e00ff */
[----:B------:R-:W-:-:S02]  /*02f0*/  IADD3 R4, PT, PT, R5, 0x587c5, R4 ;  /* 0x000587c505047810 */ /* 0x000fc40007ffe004 */
[----:B------:R-:W-:Y:S01]  /*0300*/  LOP3.LUT R7, R11, R7, R10, 0x96, !PT ;  /* 0x000000070b077212 */ /* 0x000fe200078e960a */
[----:B--2---:R-:W-:-:S03]  /*0310*/  IMAD.MOV R11, RZ, RZ, -R3 ;  /* 0x000000ffff0b7224 */ /* 0x004fc600078e0a03 */
[----:B------:R-:W-:Y:S01]  /*0320*/  LOP3.LUT R6, R7, R8, RZ, 0x3c, !PT ;  /* 0x0000000807067212 */ /* 0x000fe200078e3cff */
[----:B------:R-:W-:Y:S01]  /*0330*/  IMAD.SHL.U32 R7, R9, 0x2, RZ ;  /* 0x0000000209077824 */ /* 0x000fe200078e00ff */
[----:B------:R-:W-:Y:S01]  /*0340*/  IADD3 R8, PT, PT, R5, 0xb0f8a, R8 ;  /* 0x000b0f8a05087810 */ /* 0x000fe20007ffe008 */
[----:B------:R-:W-:Y:S02]  /*0350*/  IMAD R11, R11, UR6, RZ ;  /* 0x000000060b0b7c24 */ /* 0x000fe4000f8e02ff */
[----:B------:R-:W-:Y:S02]  /*0360*/  IMAD.SHL.U32 R10, R6, 0x10, RZ ;  /* 0x00000010060a7824 */ /* 0x000fe400078e00ff */
[----:B------:R-:W-:-:S03]  /*0370*/  IMAD.HI.U32 R3, R3, R11, R2 ;  /* 0x0000000b03037227 */ /* 0x000fc600078e0002 */
[----:B------:R-:W-:-:S04]  /*0380*/  LOP3.LUT R7, R9, R7, R10, 0x96, !PT ;  /* 0x0000000709077212 */ /* 0x000fc800078e960a */
[----:B------:R-:W-:Y:S02]  /*0390*/  LOP3.LUT R2, R7, R6, RZ, 0x3c, !PT ;  /* 0x0000000607027212 */ /* 0x000fe400078e3cff */
[C---:B------:R-:W-:Y:S02]  /*03a0*/  IADD3 R6, PT, PT, R5.reuse, 0x10974f, R6 ;  /* 0x0010974f05067810 */ /* 0x040fe40007ffe006 */
[----:B------:R-:W-:Y:S01]  /*03b0*/  IADD3 R10, PT, PT, R5, 0x161f14, R2 ;  /* 0x00161f14050a7810 */ /* 0x000fe20007ffe002 */
[----:B------:R-:W-:-:S04]  /*03c0*/  IMAD.HI.U32 R2, R3, R4, RZ ;  /* 0x0000000403027227 */ /* 0x000fc800078e00ff */
[----:B------:R-:W-:-:S04]  /*03d0*/  IMAD.HI.U32 R5, R3, R8, RZ ;  /* 0x0000000803057227 */ /* 0x000fc800078e00ff */
[----:B------:R-:W-:-:S04]  /*03e0*/  IMAD.HI.U32 R7, R3, R6, RZ ;  /* 0x0000000603077227 */ /* 0x000fc800078e00ff */
[----:B------:R-:W-:-:S04]  /*03f0*/  IMAD.HI.U32 R3, R3, R10, RZ ;  /* 0x0000000a03037227 */ /* 0x000fc800078e00ff */
[----:B------:R-:W-:Y:S02]  /*0400*/  IMAD.MOV R9, RZ, RZ, -R2 ;  /* 0x000000ffff097224 */ /* 0x000fe400078e0a02 */
[----:B------:R-:W-:Y:S02]  /*0410*/  IMAD.MOV R5, RZ, RZ, -R5 ;  /* 0x000000ffff057224 */ /* 0x000fe400078e0a05 */
[----:B------:R-:W-:Y:S02]  /*0420*/  IMAD.MOV R7, RZ, RZ, -R7 ;  /* 0x000000ffff077224 */ /* 0x000fe400078e0a07 */
[----:B------:R-:W-:Y:S02]  /*0430*/  IMAD.MOV R3, RZ, RZ, -R3 ;  /* 0x000000ffff037224 */ /* 0x000fe400078e0a03 */
[----:B------:R-:W-:Y:S02]  /*0440*/  IMAD R4, R9, UR6, R4 ;  /* 0x0000000609047c24 */ /* 0x000fe4000f8e0204 */
[----:B------:R-:W-:Y:S01]  /*0450*/  IMAD R8, R5, UR6, R8 ;  /* 0x0000000605087c24 */ /* 0x000fe2000f8e0208 */
[----:B------:R-:W-:Y:S01]  /*0460*/  LOP3.LUT R5, RZ, UR6, RZ, 0x33, !PT ;  /* 0x00000006ff057c12 */ /* 0x000fe2000f8e33ff */
[----:B------:R-:W-:Y:S01]  /*0470*/  IMAD R6, R7, UR6, R6 ;  /* 0x0000000607067c24 */ /* 0x000fe2000f8e0206 */
[----:B------:R-:W-:Y:S01]  /*0480*/  ISETP.GE.U32.AND P0, PT, R4, UR6, PT ;  /* 0x0000000604007c0c */ /* 0x000fe2000bf06070 */
[----:B------:R-:W-:Y:S01]  /*0490*/  IMAD R10, R3, UR6, R10 ;  /* 0x00000006030a7c24 */ /* 0x000fe2000f8e020a */
[----:B------:R-:W-:Y:S01]  /*04a0*/  ISETP.GE.U32.AND P1, PT, R8, UR6, PT ;  /* 0x0000000608007c0c */ /* 0x000fe2000bf26070 */
[----:B------:R-:W1:Y:S01]  /*04b0*/  LDC.64 R2, c[0x0][0x380] ;  /* 0x0000e000ff027b82 */ /* 0x000e620000000a00 */
[----:B------:R-:W-:-:S02]  /*04c0*/  ISETP.GE.U32.AND P2, PT, R6, UR6, PT ;  /* 0x0000000606007c0c */ /* 0x000fc4000bf46070 */
[----:B------:R-:W-:-:S07]  /*04d0*/  ISETP.GE.U32.AND P3, PT, R10, UR6, PT ;  /* 0x000000060a007c0c */ /* 0x000fce000bf66070 */
[----:B------:R-:W-:Y:S02]  /*04e0*/  @P0 VIADD R4, R4, -UR6 ;  /* 0x8000000604040c36 */ /* 0x000fe40008000000 */
[----:B------:R-:W-:Y:S01]  /*04f0*/  @P1 VIADD R8, R8, -UR6 ;  /* 0x8000000608081c36 */ /* 0x000fe20008000000 */
[----:B------:R-:W-:Y:S01]  /*0500*/  ISETP.NE.U32.AND P1, PT, RZ, UR6, PT ;  /* 0x00000006ff007c0c */ /* 0x000fe2000bf25070 */
[----:B------:R-:W-:Y:S01]  /*0510*/  @P2 VIADD R6, R6, -UR6 ;  /* 0x8000000606062c36 */ /* 0x000fe20008000000 */
[----:B------:R-:W-:Y:S01]  /*0520*/  ISETP.GE.U32.AND P0, PT, R4, UR6, PT ;  /* 0x0000000604007c0c */ /* 0x000fe2000bf06070 */
[----:B------:R-:W-:Y:S01]  /*0530*/  @P3 VIADD R10, R10, -UR6 ;  /* 0x800000060a0a3c36 */ /* 0x000fe20008000000 */
[----:B------:R-:W-:Y:S02]  /*0540*/  ISETP.GE.U32.AND P2, PT, R8, UR6, PT ;  /* 0x0000000608007c0c */ /* 0x000fe4000bf46070 */
[----:B------:R-:W-:Y:S02]  /*0550*/  ISETP.GE.U32.AND P3, PT, R6, UR6, PT ;  /* 0x0000000606007c0c */ /* 0x000fe4000bf66070 */
[----:B------:R-:W-:-:S07]  /*0560*/  ISETP.GE.U32.AND P4, PT, R10, UR6, PT ;  /* 0x000000060a007c0c */ /* 0x000fce000bf86070 */
[----:B------:R-:W-:Y:S02]  /*0570*/  @P0 VIADD R4, R4, -UR6 ;  /* 0x8000000604040c36 */ /* 0x000fe40008000000 */
[----:B------:R-:W-:Y:S02]  /*0580*/  @P2 VIADD R8, R8, -UR6 ;  /* 0x8000000608082c36 */ /* 0x000fe40008000000 */
[----:B------:R-:W-:Y:S01]  /*0590*/  @P3 VIADD R6, R6, -UR6 ;  /* 0x8000000606063c36 */ /* 0x000fe20008000000 */
[C---:B------:R-:W-:Y:S01]  /*05a0*/  SEL R7, R5.reuse, R4, !P1 ;  /* 0x0000000405077207 */ /* 0x040fe20004800000 */
[----:B------:R-:W-:Y:S01]  /*05b0*/  @P4 VIADD R10, R10, -UR6 ;  /* 0x800000060a0a4c36 */ /* 0x000fe20008000000 */
[C---:B------:R-:W-:Y:S02]  /*05c0*/  SEL R9, R5.reuse, R8, !P1 ;  /* 0x0000000805097207 */ /* 0x040fe40004800000 */
[C---:B------:R-:W-:Y:S02]  /*05d0*/  SEL R11, R5.reuse, R6, !P1 ;  /* 0x00000006050b7207 */ /* 0x040fe40004800000 */
[----:B------:R-:W-:Y:S01]  /*05e0*/  SEL R13, R5, R10, !P1 ;  /* 0x0000000a050d7207 */ /* 0x000fe20004800000 */
[----:B-1----:R-:W-:-:S04]  /*05f0*/  IMAD.WIDE.U32 R4, R7, 0x8, R2 ;  /* 0x0000000807047825 */ /* 0x002fc800078e0002 */
[--C-:B------:R-:W-:Y:S02]  /*0600*/  IMAD.WIDE.U32 R6, R9, 0x8, R2.reuse ;  /* 0x0000000809067825 */ /* 0x100fe400078e0002 */
[----:B0-----:R-:W2:Y:S02]  /*0610*/  LDG.E.64 R4, desc[UR4][R4.64] ;  /* 0x0000000404047981 */ /* 0x001ea4000c1e1b00 */
[--C-:B------:R-:W-:Y:S02]  /*0620*/  IMAD.WIDE.U32 R8, R11, 0x8, R2.reuse ;  /* 0x000000080b087825 */ /* 0x100fe400078e0002 */
[----:B------:R-:W2:Y:S02]  /*0630*/  LDG.E.64 R6, desc[UR4][R6.64] ;  /* 0x0000000406067981 */ /* 0x000ea4000c1e1b00 */
[--C-:B------:R-:W-:Y:S02]  /*0640*/  IMAD.WIDE.U32 R10, R13, 0x8, R2.reuse ;  /* 0x000000080d0a7825 */ /* 0x100fe400078e0002 */
[----:B------:R-:W3:Y:S04]  /*0650*/  LDG.E.64 R8, desc[UR4][R8.64] ;  /* 0x0000000408087981 */ /* 0x000ee8000c1e1b00 */
[----:B------:R-:W3:Y:S01]  /*0660*/  LDG.E.64 R10, desc[UR4][R10.64] ;  /* 0x000000040a0a7981 */ /* 0x000ee2000c1e1b00 */
[----:B------:R-:W-:Y:S01]  /*0670*/  IMAD.WIDE R2, R0, 0x8, R2 ;  /* 0x0000000800027825 */ /* 0x000fe200078e0202 */
[----:B--2---:R-:W-:-:S04]  /*0680*/  ISETP.GT.U32.AND P0, PT, R4, R6, PT ;  /* 0x000000060400720c */ /* 0x004fc80003f04070 */
[----:B------:R-:W-:Y:S02]  /*0690*/  ISETP.GT.U32.AND.EX P0, PT, R5, R7, PT, P0 ;  /* 0x000000070500720c */ /* 0x000fe40003f04100 */
[----:B---3--:R-:W-:-:S04]  /*06a0*/  ISETP.GT.U32.AND P1, PT, R8, R10, PT ;  /* 0x0000000a0800720c */ /* 0x008fc80003f24070 */
[----:B------:R-:W-:Y:S02]  /*06b0*/  ISETP.GT.U32.AND.EX P1, PT, R9, R11, PT, P1 ;  /* 0x0000000b0900720c */ /* 0x000fe40003f24110 */
[----:B------:R-:W-:Y:S02]  /*06c0*/  SEL R15, R4, R6, P0 ;  /* 0x00000006040f7207 */ /* 0x000fe40000000000 */
[----:B------:R-:W-:Y:S02]  /*06d0*/  SEL R12, R8, R10, P1 ;  /* 0x0000000a080c7207 */ /* 0x000fe40000800000 */
[----:B------:R-:W-:Y:S02]  /*06e0*/  SEL R14, R5, R7, P0 ;  /* 0x00000007050e7207 */ /* 0x000fe40000000000 */
[----:B------:R-:W-:Y:S02]  /*06f0*/  SEL R13, R9, R11, P1 ;  /* 0x0000000b090d7207 */ /* 0x000fe40000800000 */
[----:B------:R-:W-:-:S05]  /*0700*/  IADD3 R4, P0, PT, R12, R15, RZ ;  /* 0x0000000f0c047210 */ /* 0x000fca0007f1e0ff */
[----:B------:R-:W-:-:S05]  /*0710*/  IMAD.X R5, R13, 0x1, R14, P0 ;  /* 0x000000010d057824 */ /* 0x000fca00000e060e */
[--C-:B------:R-:W-:Y:S02]  /*0720*/  SHF.R.U64 R4, R4, 0x1, R5.reuse ;  /* 0x0000000104047819 */ /* 0x100fe40000001205 */
[----:B------:R-:W-:-:S05]  /*0730*/  SHF.R.U32.HI R5, RZ, 0x1, R5 ;  /* 0x00000001ff057819 */ /* 0x000fca0000011605 */
[----:B------:R-:W-:Y:S01]  /*0740*/  STG.E.64 desc[UR4][R2.64], R4 ;  /* 0x0000000402007986 */ /* 0x000fe2000c101b04 */
[----:B------:R-:W-:Y:S05]  /*0750*/  EXIT ;  /* 0x000000000000794d */ /* 0x000fea0003800000 */
.L_x_0:
[----:B------:R-:W-:-:S00]  /*0760*/  BRA `(.L_x_0) ;  /* 0xfffffffc00fc7947 */ /* 0x000fc0000383ffff */
[----:B------:R-:W-:-:S00]  /*0770*/  NOP ;  /* 0x0000000000007918 */ /* 0x000fc00000000000 */
        /* <DEDUP_REMOVED lines=8> */
.L_x_1:


//--------------------- .nv.global.init           --------------------------
	.section	.nv.global.init,"aw",@progbits
	.align	4
.nv.global.init:
	.type		mrg32k3aM1SubSeq,@object
	.size		mrg32k3aM1SubSeq,(mrg32k3aM2SubSeq - mrg32k3aM1SubSeq)
mrg32k3aM1SubSeq:
        /*0000*/ 	.byte	0x0b, 0xcc, 0xee, 0x04, 0x73, 0x29, 0x8b, 0x6f, 0xf6, 0x53, 0x03, 0xf6, 0x23, 0xf6, 0xea, 0xda
        /* <DEDUP_REMOVED lines=125> */
	.type		mrg32k3aM2SubSeq,@object
	.size		mrg32k3aM2SubSeq,(mrg32k3aM1 - mrg32k3aM2SubSeq)
mrg32k3aM2SubSeq:
        /* <DEDUP_REMOVED lines=126> */
	.type		mrg32k3aM1,@object
	.size		mrg32k3aM1,(mrg32k3aM1Seq - mrg32k3aM1)
mrg32k3aM1:
        /* <DEDUP_REMOVED lines=144> */
	.type		mrg32k3aM1Seq,@object
	.size		mrg32k3aM1Seq,(mrg32k3aM2 - mrg32k3aM1Seq)
mrg32k3aM1Seq:
        /* <DEDUP_REMOVED lines=144> */
	.type		mrg32k3aM2,@object
	.size		mrg32k3aM2,(mrg32k3aM2Seq - mrg32k3aM2)
mrg32k3aM2:
        /* <DEDUP_REMOVED lines=144> */
	.type		mrg32k3aM2Seq,@object
	.size		mrg32k3aM2Seq,(precalc_xorwow_matrix - mrg32k3aM2Seq)
mrg32k3aM2Seq:
        /* <DEDUP_REMOVED lines=144> */
	.type		precalc_xorwow_matrix,@object
	.size		precalc_xorwow_matrix,(precalc_xorwow_offset_matrix - precalc_xorwow_matrix)
precalc_xorwow_matrix:
        /* <DEDUP_REMOVED lines=6400> */
	.type		precalc_xorwow_offset_matrix,@object
	.size		precalc_xorwow_offset_matrix,(.L_1 - precalc_xorwow_offset_matrix)
precalc_xorwow_offset_matrix:
        /* <DEDUP_REMOVED lines=6400> */
.L_1:


//--------------------- .nv.shared.reserved.0     --------------------------
	.section	.nv.shared.reserved.0,"aw",@nobits
	.weak		__nv_reservedSMEM_offset_0_alias
	.size		__nv_reservedSMEM_offset_0_alias, 0, 64
	.other		__nv_reservedSMEM_offset_0_alias,@"STO_CUDA_RESERVED_SHARED STV_DEFAULT"
__nv_reservedSMEM_offset_0_alias:
	.zero		0
	.zero		64


//--------------------- .nv.constant0._Z13evolve_kernelPmiyi --------------------------
	.section	.nv.constant0._Z13evolve_kernelPmiyi,"a",@progbits
	.sectionflags	@""
	.align	4
.nv.constant0._Z13evolve_kernelPmiyi:
	.zero		924


//--------------------- SYMBOLS --------------------------

	.type		.nv.reservedSmem.offset0,@object
	.size		.nv.reservedSmem.offset0,0x4
